//
// Generated by NVIDIA NVVM Compiler
//
// Compiler Build ID: CL-36424714
// Cuda compilation tools, release 13.0, V13.0.88
// Based on NVVM 20.0.0
//

.version 9.0
.target sm_100
.address_size 64

	// .globl	apply_force

.visible .entry apply_force(
	.param .u64 .ptr .align 1 apply_force_param_0,
	.param .u64 .ptr .align 1 apply_force_param_1,
	.param .f32 apply_force_param_2,
	.param .u32 apply_force_param_3
)
{
	.reg .pred 	%p<2>;
	.reg .b32 	%r<6>;
	.reg .b32 	%f<6>;
	.reg .b64 	%rd<8>;

	ld.param.u64 	%rd1, [apply_force_param_0];
	ld.param.u64 	%rd2, [apply_force_param_1];
	ld.param.f32 	%f1, [apply_force_param_2];
	ld.param.u32 	%r2, [apply_force_param_3];
	mov.u32 	%r3, %ctaid.x;
	mov.u32 	%r4, %ntid.x;
	mov.u32 	%r5, %tid.x;
	mad.lo.s32 	%r1, %r3, %r4, %r5;
	setp.ge.s32 	%p1, %r1, %r2;
	@%p1 bra 	$L__BB0_2;
	cvta.to.global.u64 	%rd3, %rd2;
	cvta.to.global.u64 	%rd4, %rd1;
	mul.wide.s32 	%rd5, %r1, 4;
	add.s64 	%rd6, %rd3, %rd5;
	ld.global.f32 	%f2, [%rd6];
	add.f32 	%f3, %f1, %f2;
	st.global.f32 	[%rd6], %f3;
	add.s64 	%rd7, %rd4, %rd5;
	ld.global.f32 	%f4, [%rd7];
	add.f32 	%f5, %f3, %f4;
	st.global.f32 	[%rd7], %f5;
$L__BB0_2:
	ret;

}


// ===== COMPILED SASS (sm_100) =====

	.target	sm_100

	.elftype	@"ET_EXEC"


//--------------------- .note.nv.tkinfo           --------------------------
	.section	.note.nv.tkinfo,"",@"SHT_NOTE"
	.sectionflags	@"SHF_NOTE_NV_TKINFO"
	.tkinfo
        /*0018*/ 	.word	0x00000002
        /*0030*/ 	.string	""
        /*0030*/ 	.string	"ptxas"
        /*0030*/ 	.string	"Cuda compilation tools, release 13.0, V13.0.88"
        /*0030*/ 	.string	"Build cuda_13.0.r13.0/compiler.36424714_0"
        /*0030*/ 	.string	"-arch sm_100 -m 64 "



//--------------------- .note.nv.cuinfo           --------------------------
	.section	.note.nv.cuinfo,"",@"SHT_NOTE"
	.sectionflags	@"SHF_NOTE_NV_CUINFO"
        /*0018*/ 	.short	0x0002
        /*001a*/ 	.short	0x0064
        /*001c*/ 	.short	0x0082
	.zero		2


//--------------------- .nv.info                  --------------------------
	.section	.nv.info,"",@"SHT_CUDA_INFO"
	.align	4


	//----- nvinfo : EIATTR_REGCOUNT
	.align		4
        /*0000*/ 	.byte	0x04, 0x2f
        /*0002*/ 	.short	(.L_1 - .L_0)
	.align		4
.L_0:
        /*0004*/ 	.word	index@(apply_force)
        /*0008*/ 	.word	0x0000000c


	//----- nvinfo : EIATTR_FRAME_SIZE
	.align		4
.L_1:
        /*000c*/ 	.byte	0x04, 0x11
        /*000e*/ 	.short	(.L_3 - .L_2)
	.align		4
.L_2:
        /*0010*/ 	.word	index@(apply_force)
        /*0014*/ 	.word	0x00000000


	//----- nvinfo : EIATTR_MIN_STACK_SIZE
	.align		4
.L_3:
        /*0018*/ 	.byte	0x04, 0x12
        /*001a*/ 	.short	(.L_5 - .L_4)
	.align		4
.L_4:
        /*001c*/ 	.word	index@(apply_force)
        /*0020*/ 	.word	0x00000000
.L_5:


//--------------------- .nv.compat                --------------------------
	.section	.nv.compat,"",@"SHT_CUDA_COMPAT_INFO"
	.align	4
        /*0000*/ 	.byte	0x02, 0x09, 0x00, 0x00, 0x02, 0x02, 0x01, 0x00, 0x02, 0x05, 0x05, 0x00, 0x03, 0x07, 0x01, 0x01
        /*0010*/ 	.byte	0x02, 0x03, 0x00, 0x00, 0x02, 0x06, 0x01, 0x00, 0x04, 0x0b, 0x08, 0x00, 0x09, 0x00, 0x00, 0x00
        /*0020*/ 	.byte	0x00, 0x00, 0x00, 0x00


//--------------------- .nv.info.apply_force      --------------------------
	.section	.nv.info.apply_force,"",@"SHT_CUDA_INFO"
	.sectionflags	@""
	.align	4


	//----- nvinfo : EIATTR_CUDA_API_VERSION
	.align		4
        /*0000*/ 	.byte	0x04, 0x37
        /*0002*/ 	.short	(.L_7 - .L_6)
.L_6:
        /*0004*/ 	.word	0x00000082


	//----- nvinfo : EIATTR_KPARAM_INFO
	.align		4
.L_7:
        /*0008*/ 	.byte	0x04, 0x17
        /*000a*/ 	.short	(.L_9 - .L_8)
.L_8:
        /*000c*/ 	.word	0x00000000
        /*0010*/ 	.short	0x0003
        /*0012*/ 	.short	0x0014
        /*0014*/ 	.byte	0x00, 0xf0, 0x11, 0x00


	//----- nvinfo : EIATTR_KPARAM_INFO
	.align		4
.L_9:
        /*0018*/ 	.byte	0x04, 0x17
        /*001a*/ 	.short	(.L_11 - .L_10)
.L_10:
        /*001c*/ 	.word	0x00000000
        /*0020*/ 	.short	0x0002
        /*0022*/ 	.short	0x0010
        /*0024*/ 	.byte	0x00, 0xf0, 0x11, 0x00


	//----- nvinfo : EIATTR_KPARAM_INFO
	.align		4
.L_11:
        /*0028*/ 	.byte	0x04, 0x17
        /*002a*/ 	.short	(.L_13 - .L_12)
.L_12:
        /*002c*/ 	.word	0x00000000
        /*0030*/ 	.short	0x0001
        /*0032*/ 	.short	0x0008
        /*0034*/ 	.byte	0x00, 0xf5, 0x21, 0x00


	//----- nvinfo : EIATTR_KPARAM_INFO
	.align		4
.L_13:
        /*0038*/ 	.byte	0x04, 0x17
        /*003a*/ 	.short	(.L_15 - .L_14)
.L_14:
        /*003c*/ 	.word	0x00000000
        /*0040*/ 	.short	0x0000
        /*0042*/ 	.short	0x0000
        /*0044*/ 	.byte	0x00, 0xf5, 0x21, 0x00


	//----- nvinfo : EIATTR_SPARSE_MMA_MASK
	.align		4
.L_15:
        /*0048*/ 	.byte	0x03, 0x50
        /*004a*/ 	.short	0x0000


	//----- nvinfo : EIATTR_MAXREG_COUNT
	.align		4
        /*004c*/ 	.byte	0x03, 0x1b
        /*004e*/ 	.short	0x00ff


	//----- nvinfo : EIATTR_MERCURY_ISA_VERSION
	.align		4
        /*0050*/ 	.byte	0x03, 0x5f
        /*0052*/ 	.short	0x0101


	//----- nvinfo : EIATTR_VRC_CTA_INIT_COUNT
	.align		4
        /*0054*/ 	.byte	0x02, 0x4a
	.zero		1
	.zero		1


	//----- nvinfo : EIATTR_EXIT_INSTR_OFFSETS
	.align		4
        /*0058*/ 	.byte	0x04, 0x1c
        /*005a*/ 	.short	(.L_17 - .L_16)


	//   ....[0]....
.L_16:
        /*005c*/ 	.word	0x00000070


	//   ....[1]....
        /*0060*/ 	.word	0x00000140


	//----- nvinfo : EIATTR_CBANK_PARAM_SIZE
	.align		4
.L_17:
        /*0064*/ 	.byte	0x03, 0x19
        /*0066*/ 	.short	0x0018


	//----- nvinfo : EIATTR_PARAM_CBANK
	.align		4
        /*0068*/ 	.byte	0x04, 0x0a
        /*006a*/ 	.short	(.L_19 - .L_18)
	.align		4
.L_18:
        /*006c*/ 	.word	index@(.nv.constant0.apply_force)
        /*0070*/ 	.short	0x0380
        /*0072*/ 	.short	0x0018


	//----- nvinfo : EIATTR_SW_WAR
	.align		4
.L_19:
        /*0074*/ 	.byte	0x04, 0x36
        /*0076*/ 	.short	(.L_21 - .L_20)
.L_20:
        /*0078*/ 	.word	0x00000008
.L_21:


//--------------------- .nv.callgraph             --------------------------
	.section	.nv.callgraph,"",@"SHT_CUDA_CALLGRAPH"
	.align	4
	.sectionentsize	8
	.align		4
        /*0000*/ 	.word	0x00000000
	.align		4
        /*0004*/ 	.word	0xffffffff
	.align		4
        /*0008*/ 	.word	0x00000000
	.align		4
        /*000c*/ 	.word	0xfffffffe
	.align		4
        /*0010*/ 	.word	0x00000000
	.align		4
        /*0014*/ 	.word	0xfffffffd
	.align		4
        /*0018*/ 	.word	0x00000000
	.align		4
        /*001c*/ 	.word	0xfffffffc


//--------------------- .text.apply_force         --------------------------
	.section	.text.apply_force,"ax",@progbits
	.align	128
        .global         apply_force
        .type           apply_force,@function
        .size           apply_force,(.L_x_1 - apply_force)
        .other          apply_force,@"STO_CUDA_ENTRY STV_DEFAULT"
apply_force:
.text.apply_force:
[----:B------:R-:W-:Y:S01]  /*0000*/  LDC R1, c[0x0][0x37c] ;  /* 0x0000df00ff017b82 */ /* 0x000fe20000000800 */
[----:B------:R-:W0:Y:S07]  /*0010*/  S2R R0, SR_TID.X ;  /* 0x0000000000007919 */ /* 0x000e2e0000002100 */
[----:B------:R-:W0:Y:S01]  /*0020*/  S2UR UR4, SR_CTAID.X ;  /* 0x00000000000479c3 */ /* 0x000e220000002500 */
[----:B------:R-:W1:Y:S07]  /*0030*/  LDCU UR5, c[0x0][0x394] ;  /* 0x00007280ff0577ac */ /* 0x000e6e0008000800 */
[----:B------:R-:W0:Y:S02]  /*0040*/  LDC R7, c[0x0][0x360] ;  /* 0x0000d800ff077b82 */ /* 0x000e240000000800 */
[----:B0-----:R-:W-:-:S05]  /*0050*/  IMAD R7, R7, UR4, R0 ;  /* 0x0000000407077c24 */ /* 0x001fca000f8e0200 */
[----:B-1----:R-:W-:-:S13]  /*0060*/  ISETP.GE.AND P0, PT, R7, UR5, PT ;  /* 0x0000000507007c0c */ /* 0x002fda000bf06270 */
[----:B------:R-:W-:Y:S05]  /*0070*/  @P0 EXIT ;  /* 0x000000000000094d */ /* 0x000fea0003800000 */
[----:B------:R-:W0:Y:S01]  /*0080*/  LDC.64 R2, c[0x0][0x388] ;  /* 0x0000e200ff027b82 */ /* 0x000e220000000a00 */
[----:B------:R-:W1:Y:S01]  /*0090*/  LDCU.64 UR4, c[0x0][0x358] ;  /* 0x00006b00ff0477ac */ /* 0x000e620008000a00 */
[----:B------:R-:W2:Y:S06]  /*00a0*/  LDCU UR6, c[0x0][0x390] ;  /* 0x00007200ff0677ac */ /* 0x000eac0008000800 */
[----:B------:R-:W3:Y:S01]  /*00b0*/  LDC.64 R4, c[0x0][0x380] ;  /* 0x0000e000ff047b82 */ /* 0x000ee20000000a00 */
[----:B0-----:R-:W-:-:S05]  /*00c0*/  IMAD.WIDE R2, R7, 0x4, R2 ;  /* 0x0000000407027825 */ /* 0x001fca00078e0202 */
[----:B-1----:R-:W2:Y:S01]  /*00d0*/  LDG.E R0, desc[UR4][R2.64] ;  /* 0x0000000402007981 */ /* 0x002ea2000c1e1900 */
[----:B---3--:R-:W-:-:S04]  /*00e0*/  IMAD.WIDE R4, R7, 0x4, R4 ;  /* 0x0000000407047825 */ /* 0x008fc800078e0204 */
[----:B--2---:R-:W-:-:S05]  /*00f0*/  FADD R9, R0, UR6 ;  /* 0x0000000600097e21 */ /* 0x004fca0008000000 */
[----:B------:R-:W-:Y:S04]  /*0100*/  STG.E desc[UR4][R2.64], R9 ;  /* 0x0000000902007986 */ /* 0x000fe8000c101904 */
[----:B------:R-:W2:Y:S02]  /*0110*/  LDG.E R0, desc[UR4][R4.64] ;  /* 0x0000000404007981 */ /* 0x000ea4000c1e1900 */
[----:B--2---:R-:W-:-:S05]  /*0120*/  FADD R7, R9, R0 ;  /* 0x0000000009077221 */ /* 0x004fca0000000000 */
[----:B------:R-:W-:Y:S01]  /*0130*/  STG.E desc[UR4][R4.64], R7 ;  /* 0x0000000704007986 */ /* 0x000fe2000c101904 */
[----:B------:R-:W-:Y:S05]  /*0140*/  EXIT ;  /* 0x000000000000794d */ /* 0x000fea0003800000 */
.L_x_0:
[----:B------:R-:W-:-:S00]  /*0150*/  BRA `(.L_x_0) ;  /* 0xfffffffc00fc7947 */ /* 0x000fc0000383ffff */
[----:B------:R-:W-:-:S00]  /*0160*/  NOP ;  /* 0x0000000000007918 */ /* 0x000fc00000000000 */
        /* <DEDUP_REMOVED lines=9> */
.L_x_1:


//--------------------- .nv.shared.reserved.0     --------------------------
	.section	.nv.shared.reserved.0,"aw",@nobits
	.weak		__nv_reservedSMEM_offset_0_alias
	.size		__nv_reservedSMEM_offset_0_alias, 0, 64
	.other		__nv_reservedSMEM_offset_0_alias,@"STO_CUDA_RESERVED_SHARED STV_DEFAULT"
__nv_reservedSMEM_offset_0_alias:
	.zero		0
	.zero		64


//--------------------- .nv.constant0.apply_force --------------------------
	.section	.nv.constant0.apply_force,"a",@progbits
	.sectionflags	@""
	.align	4
.nv.constant0.apply_force:
	.zero		920


//--------------------- SYMBOLS --------------------------

	.type		.nv.reservedSmem.offset0,@object
	.size		.nv.reservedSmem.offset0,0x4
